	.version 1.4
	.target sm_10, map_f64_to_f32
	// compiled with /usr/local/cuda-5.0/open64/lib//be
	// nvopencc 4.1 built on 2012-09-21

	//-----------------------------------------------------------
	// Compiling /tmp/tmpxft_00004b6d_00000000-9_mcSeed.cpp3.i (/tmp/ccBI#.ifP0z4)
	//-----------------------------------------------------------

	//-----------------------------------------------------------
	// Options:
	//-----------------------------------------------------------
	//  Target:ptx, ISA:sm_10, Endian:little, Pointer Size:64
	//  -O3	(Optimization level)
	//  -g0	(Debug level)
	//  -m2	(Report advisories)
	//-----------------------------------------------------------

	.file	1	"<command-line>"
	.file	2	"/tmp/tmpxft_00004b6d_00000000-8_mcSeed.cudafe2.gpu"
	.file	3	"/usr/lib/gcc/x86_64-linux-gnu/4.6/include/stddef.h"
	.file	4	"/usr/local/cuda-5.0/bin/../include/crt/device_runtime.h"
	.file	5	"/usr/local/cuda-5.0/bin/../include/host_defines.h"
	.file	6	"/usr/local/cuda-5.0/bin/../include/builtin_types.h"
	.file	7	"/usr/local/cuda-5.0/bin/../include/device_types.h"
	.file	8	"/usr/local/cuda-5.0/bin/../include/driver_types.h"
	.file	9	"/usr/local/cuda-5.0/bin/../include/surface_types.h"
	.file	10	"/usr/local/cuda-5.0/bin/../include/texture_types.h"
	.file	11	"/usr/local/cuda-5.0/bin/../include/vector_types.h"
	.file	12	"/usr/local/cuda-5.0/bin/../include/device_launch_parameters.h"
	.file	13	"/usr/local/cuda-5.0/bin/../include/crt/storage_class.h"
	.file	14	"mcSeed.cu"
	.file	15	"/usr/local/cuda-5.0/bin/../include/common_functions.h"
	.file	16	"/usr/local/cuda-5.0/bin/../include/math_functions.h"
	.file	17	"/usr/local/cuda-5.0/bin/../include/math_constants.h"
	.file	18	"/usr/local/cuda-5.0/bin/../include/device_functions.h"
	.file	19	"/usr/local/cuda-5.0/bin/../include/sm_11_atomic_functions.h"
	.file	20	"/usr/local/cuda-5.0/bin/../include/sm_12_atomic_functions.h"
	.file	21	"/usr/local/cuda-5.0/bin/../include/sm_13_double_functions.h"
	.file	22	"/usr/local/cuda-5.0/bin/../include/sm_20_atomic_functions.h"
	.file	23	"/usr/local/cuda-5.0/bin/../include/sm_35_atomic_functions.h"
	.file	24	"/usr/local/cuda-5.0/bin/../include/sm_20_intrinsics.h"
	.file	25	"/usr/local/cuda-5.0/bin/../include/sm_30_intrinsics.h"
	.file	26	"/usr/local/cuda-5.0/bin/../include/sm_35_intrinsics.h"
	.file	27	"/usr/local/cuda-5.0/bin/../include/surface_functions.h"
	.file	28	"/usr/local/cuda-5.0/bin/../include/texture_fetch_functions.h"
	.file	29	"/usr/local/cuda-5.0/bin/../include/texture_indirect_functions.h"
	.file	30	"/usr/local/cuda-5.0/bin/../include/surface_indirect_functions.h"
	.file	31	"/usr/local/cuda-5.0/bin/../include/math_functions_dbl_ptx1.h"


	.entry _Z6mcSeedPfS_S_S_S_iffi (
		.param .u64 __cudaparm__Z6mcSeedPfS_S_S_S_iffi_xi,
		.param .u64 __cudaparm__Z6mcSeedPfS_S_S_S_iffi_rn1,
		.param .u64 __cudaparm__Z6mcSeedPfS_S_S_S_iffi_rn2,
		.param .u64 __cudaparm__Z6mcSeedPfS_S_S_S_iffi_roi,
		.param .u64 __cudaparm__Z6mcSeedPfS_S_S_S_iffi_xo,
		.param .s32 __cudaparm__Z6mcSeedPfS_S_S_S_iffi_nA,
		.param .f32 __cudaparm__Z6mcSeedPfS_S_S_S_iffi_Lx,
		.param .f32 __cudaparm__Z6mcSeedPfS_S_S_S_iffi_M0r,
		.param .s32 __cudaparm__Z6mcSeedPfS_S_S_S_iffi_N)
	{
	.reg .u16 %rh<4>;
	.reg .u32 %r<36>;
	.reg .u64 %rd<22>;
	.reg .f32 %f<46>;
	.reg .f64 %fd<17>;
	.reg .pred %p<15>;
	.loc	14	31	0
$LDWbegin__Z6mcSeedPfS_S_S_S_iffi:
	mov.u16 	%rh1, %ctaid.x;
	mov.u16 	%rh2, %ntid.x;
	mul.wide.u16 	%r1, %rh1, %rh2;
	cvt.u32.u16 	%r2, %tid.x;
	add.u32 	%r3, %r2, %r1;
	ld.param.s32 	%r4, [__cudaparm__Z6mcSeedPfS_S_S_S_iffi_N];
	setp.le.s32 	%p1, %r4, %r3;
	@%p1 bra 	$Lt_0_8706;
	.loc	14	40	0
	cvt.s64.s32 	%rd1, %r3;
	mul.wide.s32 	%rd2, %r3, 4;
	ld.param.u64 	%rd3, [__cudaparm__Z6mcSeedPfS_S_S_S_iffi_rn1];
	add.u64 	%rd4, %rd2, %rd3;
	ld.global.f32 	%f1, [%rd4+0];
	.loc	14	31	0
	ld.param.s32 	%r4, [__cudaparm__Z6mcSeedPfS_S_S_S_iffi_N];
	.loc	14	41	0
	add.s32 	%r5, %r4, %r3;
	cvt.s64.s32 	%rd5, %r5;
	mul.wide.s32 	%rd6, %r5, 4;
	add.u64 	%rd7, %rd6, %rd3;
	ld.global.f32 	%f2, [%rd7+0];
	.loc	14	42	0
	ld.param.u64 	%rd8, [__cudaparm__Z6mcSeedPfS_S_S_S_iffi_rn2];
	add.u64 	%rd9, %rd8, %rd2;
	ld.global.f32 	%f3, [%rd9+0];
	.loc	14	44	0
	ld.param.f32 	%f4, [__cudaparm__Z6mcSeedPfS_S_S_S_iffi_Lx];
	mul.f32 	%f5, %f1, %f4;
	.loc	14	45	0
	mul.f32 	%f6, %f2, %f4;
	ld.param.s32 	%r6, [__cudaparm__Z6mcSeedPfS_S_S_S_iffi_nA];
	mov.s32 	%r7, 0;
	setp.gt.s32 	%p2, %r6, %r7;
$Lt_0_9730:
 //<loop> Loop body line 45, nesting depth: 1, estimated iterations: unknown
	@!%p2 bra 	$Lt_0_12802;
	ld.param.s32 	%r6, [__cudaparm__Z6mcSeedPfS_S_S_S_iffi_nA];
	mov.s32 	%r8, %r6;
	mov.s32 	%r9, %r6;
	add.s32 	%r10, %r6, %r6;
	ld.param.u64 	%rd10, [__cudaparm__Z6mcSeedPfS_S_S_S_iffi_roi];
	mov.s64 	%rd11, %rd10;
	ld.param.u64 	%rd12, [__cudaparm__Z6mcSeedPfS_S_S_S_iffi_xo];
	mov.s64 	%rd13, %rd12;
	cvt.s64.s32 	%rd14, %r6;
	mul.wide.s32 	%rd15, %r6, 4;
	add.u64 	%rd16, %rd15, %rd12;
	mov.s32 	%r11, 0;
	mov.s32 	%r12, %r8;
$Lt_0_10498:
 //<loop> Loop body line 45, nesting depth: 1, estimated iterations: unknown
	.loc	14	54	0
	ld.global.f32 	%f7, [%rd13+0];
	sub.f32 	%f8, %f5, %f7;
	ld.global.f32 	%f9, [%rd16+0];
	sub.f32 	%f10, %f6, %f9;
	mul.f32 	%f11, %f10, %f10;
	mad.f32 	%f12, %f8, %f8, %f11;
	sqrt.approx.f32 	%f13, %f12;
	ld.global.f32 	%f14, [%rd11+0];
	setp.gt.f32 	%p3, %f14, %f13;
	@!%p3 bra 	$Lt_0_13314;
	.loc	14	45	0
	ld.param.u64 	%rd10, [__cudaparm__Z6mcSeedPfS_S_S_S_iffi_roi];
	.loc	14	54	0
	add.u64 	%rd17, %rd15, %rd10;
	ld.global.f32 	%f15, [%rd17+0];
	setp.lt.f32 	%p4, %f15, %f13;
	@!%p4 bra 	$Lt_0_13314;
	ld.param.f32 	%f16, [__cudaparm__Z6mcSeedPfS_S_S_S_iffi_M0r];
	setp.lt.f32 	%p5, %f16, %f3;
	@!%p5 bra 	$Lt_0_13314;
	.loc	14	57	0
	cvt.f64.f32 	%fd1, %f1;
	mov.f64 	%fd2, 0d41e0000000000000;	// 2.14748e+09
	mul.f64 	%fd3, %fd1, %fd2;
	abs.f64 	%fd4, %fd3;
	cvt.rn.f32.f64 	%f17, %fd3;
	cvt.rn.f32.f64 	%f18, %fd4;
	mov.b32 	%r13, %f17;
	and.b32 	%r14, %r13, -2147483648;
	or.b32 	%r15, %r14, 1056964608;
	mov.b32 	%f19, %r15;
	add.f32 	%f20, %f17, %f19;
	cvt.rzi.f32.f32 	%f21, %f20;
	mov.f32 	%f22, 0f4b000000;    	// 8.38861e+06
	setp.gt.f32 	%p6, %f18, %f22;
	selp.f32 	%f23, %f17, %f21, %p6;
	mov.f32 	%f24, 0f3f000000;    	// 0.5
	setp.lt.f32 	%p7, %f18, %f24;
	@!%p7 bra 	$Lt_0_10754;
	.loc	16	10798	0
	cvt.rzi.f32.f32 	%f23, %f17;
$Lt_0_10754:
	.loc	14	58	0
	cvt.f64.f32 	%fd5, %f23;
	cvt.rzi.s32.f64 	%r16, %fd5;
	mul.lo.s32 	%r17, %r16, 1103515245;
	add.s32 	%r18, %r17, 12345;
	abs.s32 	%r19, %r18;
	cvt.rn.f32.s32 	%f25, %r19;
	mov.f32 	%f26, 0f30000000;    	// 4.65661e-10
	mul.f32 	%f1, %f25, %f26;
	.loc	16	10799	0
	cvt.f64.f32 	%fd6, %f2;
	mov.f64 	%fd7, 0d41e0000000000000;	// 2.14748e+09
	mul.f64 	%fd8, %fd6, %fd7;
	abs.f64 	%fd9, %fd8;
	cvt.rn.f32.f64 	%f27, %fd8;
	cvt.rn.f32.f64 	%f28, %fd9;
	mov.b32 	%r20, %f27;
	and.b32 	%r21, %r20, -2147483648;
	or.b32 	%r22, %r21, 1056964608;
	mov.b32 	%f29, %r22;
	add.f32 	%f30, %f27, %f29;
	cvt.rzi.f32.f32 	%f31, %f30;
	mov.f32 	%f32, 0f4b000000;    	// 8.38861e+06
	setp.gt.f32 	%p8, %f28, %f32;
	selp.f32 	%f23, %f27, %f31, %p8;
	mov.f32 	%f33, 0f3f000000;    	// 0.5
	setp.lt.f32 	%p9, %f28, %f33;
	@!%p9 bra 	$Lt_0_11266;
	.loc	16	10798	0
	cvt.rzi.f32.f32 	%f23, %f27;
$Lt_0_11266:
	.loc	14	59	0
	cvt.f64.f32 	%fd10, %f23;
	cvt.rzi.s32.f64 	%r23, %fd10;
	mul.lo.s32 	%r24, %r23, 1103515245;
	add.s32 	%r25, %r24, 12345;
	abs.s32 	%r26, %r25;
	cvt.rn.f32.s32 	%f34, %r26;
	mov.f32 	%f35, 0f30000000;    	// 4.65661e-10
	mul.f32 	%f2, %f34, %f35;
	.loc	16	10799	0
	cvt.f64.f32 	%fd11, %f3;
	mov.f64 	%fd12, 0d41e0000000000000;	// 2.14748e+09
	mul.f64 	%fd13, %fd11, %fd12;
	abs.f64 	%fd14, %fd13;
	cvt.rn.f32.f64 	%f36, %fd13;
	cvt.rn.f32.f64 	%f37, %fd14;
	mov.b32 	%r27, %f36;
	and.b32 	%r28, %r27, -2147483648;
	or.b32 	%r29, %r28, 1056964608;
	mov.b32 	%f38, %r29;
	add.f32 	%f39, %f36, %f38;
	cvt.rzi.f32.f32 	%f40, %f39;
	mov.f32 	%f41, 0f4b000000;    	// 8.38861e+06
	setp.gt.f32 	%p10, %f37, %f41;
	selp.f32 	%f23, %f36, %f40, %p10;
	mov.f32 	%f42, 0f3f000000;    	// 0.5
	setp.lt.f32 	%p11, %f37, %f42;
	@!%p11 bra 	$Lt_0_11778;
	.loc	16	10798	0
	cvt.rzi.f32.f32 	%f23, %f36;
$Lt_0_11778:
	.loc	14	60	0
	cvt.f64.f32 	%fd15, %f23;
	cvt.rzi.s32.f64 	%r30, %fd15;
	mul.lo.s32 	%r31, %r30, 1103515245;
	add.s32 	%r32, %r31, 12345;
	abs.s32 	%r33, %r32;
	cvt.rn.f32.s32 	%f43, %r33;
	mov.f32 	%f44, 0f30000000;    	// 4.65661e-10
	mul.f32 	%f3, %f43, %f44;
	.loc	14	44	0
	ld.param.f32 	%f4, [__cudaparm__Z6mcSeedPfS_S_S_S_iffi_Lx];
	.loc	14	62	0
	mul.f32 	%f5, %f1, %f4;
	.loc	14	63	0
	mul.f32 	%f6, %f2, %f4;
	mov.s32 	%r11, 1;
$Lt_0_13314:
$Lt_0_3586:
	.loc	14	54	0
	add.s32 	%r9, %r9, 1;
	add.u64 	%rd15, %rd15, 4;
	add.u64 	%rd16, %rd16, 4;
	add.u64 	%rd13, %rd13, 4;
	add.u64 	%rd11, %rd11, 4;
	setp.ne.s32 	%p12, %r9, %r10;
	@%p12 bra 	$Lt_0_10498;
	bra.uni 	$Lt_0_9986;
$Lt_0_12802:
	mov.s32 	%r11, 0;
$Lt_0_9986:
	mov.u32 	%r34, 0;
	setp.ne.s32 	%p13, %r11, %r34;
	@%p13 bra 	$Lt_0_9730;
	.loc	14	68	0
	ld.param.u64 	%rd18, [__cudaparm__Z6mcSeedPfS_S_S_S_iffi_xi];
	add.u64 	%rd19, %rd2, %rd18;
	st.global.f32 	[%rd19+0], %f5;
	.loc	14	69	0
	add.u64 	%rd20, %rd6, %rd18;
	st.global.f32 	[%rd20+0], %f6;
$Lt_0_8706:
	.loc	14	71	0
	exit;
$LDWend__Z6mcSeedPfS_S_S_S_iffi:
	} // _Z6mcSeedPfS_S_S_S_iffi



// ===== COMPILED SASS (sm_100) =====

	.target	sm_100

	.elftype	@"ET_EXEC"


//--------------------- .note.nv.tkinfo           --------------------------
	.section	.note.nv.tkinfo,"",@"SHT_NOTE"
	.sectionflags	@"SHF_NOTE_NV_TKINFO"
	.tkinfo
        /*0018*/ 	.word	0x00000002
        /*0030*/ 	.string	""
        /*0030*/ 	.string	"ptxas"
        /*0030*/ 	.string	"Cuda compilation tools, release 13.0, V13.0.88"
        /*0030*/ 	.string	"Build cuda_13.0.r13.0/compiler.36424714_0"
        /*0030*/ 	.string	"-arch sm_100 "



//--------------------- .note.nv.cuinfo           --------------------------
	.section	.note.nv.cuinfo,"",@"SHT_NOTE"
	.sectionflags	@"SHF_NOTE_NV_CUINFO"
        /*0018*/ 	.short	0x0002
        /*001a*/ 	.short	0x000a
        /*001c*/ 	.short	0x0082
	.zero		2


//--------------------- .nv.info                  --------------------------
	.section	.nv.info,"",@"SHT_CUDA_INFO"
	.align	4


	//----- nvinfo : EIATTR_REGCOUNT
	.align		4
        /*0000*/ 	.byte	0x04, 0x2f
        /*0002*/ 	.short	(.L_1 - .L_0)
	.align		4
.L_0:
        /*0004*/ 	.word	index@(_Z6mcSeedPfS_S_S_S_iffi)
        /*0008*/ 	.word	0x0000001e


	//----- nvinfo : EIATTR_FRAME_SIZE
	.align		4
.L_1:
        /*000c*/ 	.byte	0x04, 0x11
        /*000e*/ 	.short	(.L_3 - .L_2)
	.align		4
.L_2:
        /*0010*/ 	.word	index@(_Z6mcSeedPfS_S_S_S_iffi)
        /*0014*/ 	.word	0x00000000


	//----- nvinfo : EIATTR_MIN_STACK_SIZE
	.align		4
.L_3:
        /*0018*/ 	.byte	0x04, 0x12
        /*001a*/ 	.short	(.L_5 - .L_4)
	.align		4
.L_4:
        /*001c*/ 	.word	index@(_Z6mcSeedPfS_S_S_S_iffi)
        /*0020*/ 	.word	0x00000000
.L_5:


//--------------------- .nv.compat                --------------------------
	.section	.nv.compat,"",@"SHT_CUDA_COMPAT_INFO"
	.align	4
        /*0000*/ 	.byte	0x02, 0x09, 0x00, 0x00, 0x02, 0x02, 0x01, 0x00, 0x02, 0x05, 0x05, 0x00, 0x03, 0x07, 0x01, 0x01
        /*0010*/ 	.byte	0x02, 0x03, 0x00, 0x00, 0x02, 0x06, 0x01, 0x00, 0x04, 0x0b, 0x08, 0x00, 0x01, 0x00, 0x00, 0x00
        /*0020*/ 	.byte	0x00, 0x00, 0x00, 0x00


//--------------------- .nv.info._Z6mcSeedPfS_S_S_S_iffi --------------------------
	.section	.nv.info._Z6mcSeedPfS_S_S_S_iffi,"",@"SHT_CUDA_INFO"
	.sectionflags	@""
	.align	4


	//----- nvinfo : EIATTR_CUDA_API_VERSION
	.align		4
        /*0000*/ 	.byte	0x04, 0x37
        /*0002*/ 	.short	(.L_7 - .L_6)
.L_6:
        /*0004*/ 	.word	0x00000082


	//----- nvinfo : EIATTR_KPARAM_INFO
	.align		4
.L_7:
        /*0008*/ 	.byte	0x04, 0x17
        /*000a*/ 	.short	(.L_9 - .L_8)
.L_8:
        /*000c*/ 	.word	0x00000000
        /*0010*/ 	.short	0x0008
        /*0012*/ 	.short	0x0034
        /*0014*/ 	.byte	0x00, 0xf0, 0x11, 0x00


	//----- nvinfo : EIATTR_KPARAM_INFO
	.align		4
.L_9:
        /*0018*/ 	.byte	0x04, 0x17
        /*001a*/ 	.short	(.L_11 - .L_10)
.L_10:
        /*001c*/ 	.word	0x00000000
        /*0020*/ 	.short	0x0007
        /*0022*/ 	.short	0x0030
        /*0024*/ 	.byte	0x00, 0xf0, 0x11, 0x00


	//----- nvinfo : EIATTR_KPARAM_INFO
	.align		4
.L_11:
        /*0028*/ 	.byte	0x04, 0x17
        /*002a*/ 	.short	(.L_13 - .L_12)
.L_12:
        /*002c*/ 	.word	0x00000000
        /*0030*/ 	.short	0x0006
        /*0032*/ 	.short	0x002c
        /*0034*/ 	.byte	0x00, 0xf0, 0x11, 0x00


	//----- nvinfo : EIATTR_KPARAM_INFO
	.align		4
.L_13:
        /*0038*/ 	.byte	0x04, 0x17
        /*003a*/ 	.short	(.L_15 - .L_14)
.L_14:
        /*003c*/ 	.word	0x00000000
        /*0040*/ 	.short	0x0005
        /*0042*/ 	.short	0x0028
        /*0044*/ 	.byte	0x00, 0xf0, 0x11, 0x00


	//----- nvinfo : EIATTR_KPARAM_INFO
	.align		4
.L_15:
        /*0048*/ 	.byte	0x04, 0x17
        /*004a*/ 	.short	(.L_17 - .L_16)
.L_16:
        /*004c*/ 	.word	0x00000000
        /*0050*/ 	.short	0x0004
        /*0052*/ 	.short	0x0020
        /*0054*/ 	.byte	0x00, 0xf0, 0x21, 0x00


	//----- nvinfo : EIATTR_KPARAM_INFO
	.align		4
.L_17:
        /*0058*/ 	.byte	0x04, 0x17
        /*005a*/ 	.short	(.L_19 - .L_18)
.L_18:
        /*005c*/ 	.word	0x00000000
        /*0060*/ 	.short	0x0003
        /*0062*/ 	.short	0x0018
        /*0064*/ 	.byte	0x00, 0xf0, 0x21, 0x00


	//----- nvinfo : EIATTR_KPARAM_INFO
	.align		4
.L_19:
        /*0068*/ 	.byte	0x04, 0x17
        /*006a*/ 	.short	(.L_21 - .L_20)
.L_20:
        /*006c*/ 	.word	0x00000000
        /*0070*/ 	.short	0x0002
        /*0072*/ 	.short	0x0010
        /*0074*/ 	.byte	0x00, 0xf0, 0x21, 0x00


	//----- nvinfo : EIATTR_KPARAM_INFO
	.align		4
.L_21:
        /*0078*/ 	.byte	0x04, 0x17
        /*007a*/ 	.short	(.L_23 - .L_22)
.L_22:
        /*007c*/ 	.word	0x00000000
        /*0080*/ 	.short	0x0001
        /*0082*/ 	.short	0x0008
        /*0084*/ 	.byte	0x00, 0xf0, 0x21, 0x00


	//----- nvinfo : EIATTR_KPARAM_INFO
	.align		4
.L_23:
        /*0088*/ 	.byte	0x04, 0x17
        /*008a*/ 	.short	(.L_25 - .L_24)
.L_24:
        /*008c*/ 	.word	0x00000000
        /*0090*/ 	.short	0x0000
        /*0092*/ 	.short	0x0000
        /*0094*/ 	.byte	0x00, 0xf0, 0x21, 0x00


	//----- nvinfo : EIATTR_SPARSE_MMA_MASK
	.align		4
.L_25:
        /*0098*/ 	.byte	0x03, 0x50
        /*009a*/ 	.short	0x0000


	//----- nvinfo : EIATTR_MAXREG_COUNT
	.align		4
        /*009c*/ 	.byte	0x03, 0x1b
        /*009e*/ 	.short	0x00ff


	//----- nvinfo : EIATTR_MERCURY_ISA_VERSION
	.align		4
        /*00a0*/ 	.byte	0x03, 0x5f
        /*00a2*/ 	.short	0x0101


	//----- nvinfo : EIATTR_VRC_CTA_INIT_COUNT
	.align		4
        /*00a4*/ 	.byte	0x02, 0x4a
	.zero		1
	.zero		1


	//----- nvinfo : EIATTR_EXIT_INSTR_OFFSETS
	.align		4
        /*00a8*/ 	.byte	0x04, 0x1c
        /*00aa*/ 	.short	(.L_27 - .L_26)


	//   ....[0]....
.L_26:
        /*00ac*/ 	.word	0x000000a0


	//   ....[1]....
        /*00b0*/ 	.word	0x00000900


	//----- nvinfo : EIATTR_CRS_STACK_SIZE
	.align		4
.L_27:
        /*00b4*/ 	.byte	0x04, 0x1e
        /*00b6*/ 	.short	(.L_29 - .L_28)
.L_28:
        /*00b8*/ 	.word	0x00000000


	//----- nvinfo : EIATTR_CBANK_PARAM_SIZE
	.align		4
.L_29:
        /*00bc*/ 	.byte	0x03, 0x19
        /*00be*/ 	.short	0x0038


	//----- nvinfo : EIATTR_PARAM_CBANK
	.align		4
        /*00c0*/ 	.byte	0x04, 0x0a
        /*00c2*/ 	.short	(.L_31 - .L_30)
	.align		4
.L_30:
        /*00c4*/ 	.word	index@(.nv.constant0._Z6mcSeedPfS_S_S_S_iffi)
        /*00c8*/ 	.short	0x0380
        /*00ca*/ 	.short	0x0038


	//----- nvinfo : EIATTR_SW_WAR
	.align		4
.L_31:
        /*00cc*/ 	.byte	0x04, 0x36
        /*00ce*/ 	.short	(.L_33 - .L_32)
.L_32:
        /*00d0*/ 	.word	0x00000008
.L_33:


//--------------------- .nv.callgraph             --------------------------
	.section	.nv.callgraph,"",@"SHT_CUDA_CALLGRAPH"
	.align	4
	.sectionentsize	8
	.align		4
        /*0000*/ 	.word	0x00000000
	.align		4
        /*0004*/ 	.word	0xffffffff
	.align		4
        /*0008*/ 	.word	0x00000000
	.align		4
        /*000c*/ 	.word	0xfffffffe
	.align		4
        /*0010*/ 	.word	0x00000000
	.align		4
        /*0014*/ 	.word	0xfffffffd
	.align		4
        /*0018*/ 	.word	0x00000000
	.align		4
        /*001c*/ 	.word	0xfffffffc


//--------------------- .text._Z6mcSeedPfS_S_S_S_iffi --------------------------
	.section	.text._Z6mcSeedPfS_S_S_S_iffi,"ax",@progbits
	.align	128
.text._Z6mcSeedPfS_S_S_S_iffi:
        .type           _Z6mcSeedPfS_S_S_S_iffi,@function
        .size           _Z6mcSeedPfS_S_S_S_iffi,(.L_x_8 - _Z6mcSeedPfS_S_S_S_iffi)
        .other          _Z6mcSeedPfS_S_S_S_iffi,@"STO_CUDA_ENTRY STV_DEFAULT"
_Z6mcSeedPfS_S_S_S_iffi:
[----:B------:R-:W-:Y:S01]  /*0000*/  LDC R1, c[0x0][0x37c] ;  /* 0x0000df00ff017b82 */ /* 0x000fe20000000800 */
[----:B------:R-:W0:Y:S07]  /*0010*/  S2R R0, SR_TID.X ;  /* 0x0000000000007919 */ /* 0x000e2e0000002100 */
[----:B------:R-:W1:Y:S01]  /*0020*/  S2UR UR4, SR_CTAID.X ;  /* 0x00000000000479c3 */ /* 0x000e620000002500 */
[----:B------:R-:W2:Y:S07]  /*0030*/  LDCU UR6, c[0x0][0x3b4] ;  /* 0x00007680ff0677ac */ /* 0x000eae0008000800 */
[----:B------:R-:W3:Y:S01]  /*0040*/  LDC R3, c[0x0][0x360] ;  /* 0x0000d800ff037b82 */ /* 0x000ee20000000800 */
[----:B-1----:R-:W-:Y:S01]  /*0050*/  ULOP3.LUT UR4, UR4, 0xffff, URZ, 0xc0, !UPT ;  /* 0x0000ffff04047892 */ /* 0x002fe2000f8ec0ff */
[----:B0-----:R-:W-:-:S02]  /*0060*/  LOP3.LUT R0, R0, 0xffff, RZ, 0xc0, !PT ;  /* 0x0000ffff00007812 */ /* 0x001fc400078ec0ff */
[----:B---3--:R-:W-:-:S05]  /*0070*/  LOP3.LUT R3, R3, 0xffff, RZ, 0xc0, !PT ;  /* 0x0000ffff03037812 */ /* 0x008fca00078ec0ff */
[----:B------:R-:W-:-:S05]  /*0080*/  IMAD R0, R3, UR4, R0 ;  /* 0x0000000403007c24 */ /* 0x000fca000f8e0200 */
[----:B--2---:R-:W-:-:S13]  /*0090*/  ISETP.GE.AND P0, PT, R0, UR6, PT ;  /* 0x0000000600007c0c */ /* 0x004fda000bf06270 */
[----:B------:R-:W-:Y:S05]  /*00a0*/  @P0 EXIT ;  /* 0x000000000000094d */ /* 0x000fea0003800000 */
[----:B------:R-:W0:Y:S01]  /*00b0*/  LDC.64 R6, c[0x0][0x388] ;  /* 0x0000e200ff067b82 */ /* 0x000e220000000a00 */
[----:B------:R-:W1:Y:S01]  /*00c0*/  LDCU.64 UR4, c[0x0][0x358] ;  /* 0x00006b00ff0477ac */ /* 0x000e620008000a00 */
[C---:B------:R-:W-:Y:S01]  /*00d0*/  VIADD R8, R0.reuse, UR6 ;  /* 0x0000000600087c36 */ /* 0x040fe20008000000 */
[----:B------:R-:W2:Y:S05]  /*00e0*/  LDCU.64 UR6, c[0x0][0x3a8] ;  /* 0x00007500ff0677ac */ /* 0x000eaa0008000a00 */
[----:B------:R-:W3:Y:S01]  /*00f0*/  LDC.64 R10, c[0x0][0x390] ;  /* 0x0000e400ff0a7b82 */ /* 0x000ee20000000a00 */
[----:B------:R-:W4:Y:S01]  /*0100*/  LDCU UR10, c[0x0][0x3b0] ;  /* 0x00007600ff0a77ac */ /* 0x000f220008000800 */
[----:B------:R-:W0:Y:S01]  /*0110*/  LDCU UR16, c[0x0][0x3ac] ;  /* 0x00007580ff1077ac */ /* 0x000e220008000800 */
[----:B------:R-:W0:Y:S02]  /*0120*/  LDCU.64 UR8, c[0x0][0x398] ;  /* 0x00007300ff0877ac */ /* 0x000e240008000a00 */
[----:B0-----:R-:W-:-:S04]  /*0130*/  IMAD.WIDE R2, R0, 0x4, R6 ;  /* 0x0000000400027825 */ /* 0x001fc800078e0206 */
[----:B------:R-:W-:Y:S01]  /*0140*/  IMAD.WIDE R6, R8, 0x4, R6 ;  /* 0x0000000408067825 */ /* 0x000fe200078e0206 */
[----:B-1----:R-:W4:Y:S03]  /*0150*/  LDG.E R19, desc[UR4][R2.64] ;  /* 0x0000000402137981 */ /* 0x002f26000c1e1900 */
[----:B---3--:R-:W-:Y:S01]  /*0160*/  IMAD.WIDE R10, R0, 0x4, R10 ;  /* 0x00000004000a7825 */ /* 0x008fe200078e020a */
[----:B------:R-:W3:Y:S04]  /*0170*/  LDG.E R20, desc[UR4][R6.64] ;  /* 0x0000000406147981 */ /* 0x000ee8000c1e1900 */
[----:B------:R0:W5:Y:S01]  /*0180*/  LDG.E R21, desc[UR4][R10.64] ;  /* 0x000000040a157981 */ /* 0x000162000c1e1900 */
[----:B------:R-:W-:Y:S01]  /*0190*/  BSSY.RECONVERGENT B0, `(.L_x_0) ;  /* 0x0000071000007945 */ /* 0x000fe20003800200 */
[----:B--2---:R-:W-:Y:S01]  /*01a0*/  UISETP.GT.AND UP0, UPT, UR6, URZ, UPT ;  /* 0x000000ff0600728c */ /* 0x004fe2000bf04270 */
[----:B----4-:R-:W-:Y:S01]  /*01b0*/  FMUL.FTZ R5, R19, UR7 ;  /* 0x0000000713057c20 */ /* 0x010fe20008410000 */
[----:B0--3--:R-:W-:-:S09]  /*01c0*/  FMUL.FTZ R4, R20, UR7 ;  /* 0x0000000714047c20 */ /* 0x009fd20008410000 */
.L_x_6:
[----:B------:R-:W-:Y:S05]  /*01d0*/  BRA.U !UP0, `(.L_x_1) ;  /* 0x0000000508a47547 */ /* 0x000fea000b800000 */
[----:B------:R-:W0:Y:S01]  /*01e0*/  LDC R2, c[0x0][0x3a8] ;  /* 0x0000ea00ff027b82 */ /* 0x000e220000000800 */
[----:B------:R-:W1:Y:S01]  /*01f0*/  LDCU.64 UR6, c[0x0][0x3a0] ;  /* 0x00007400ff0677ac */ /* 0x000e620008000a00 */
[----:B------:R-:W-:Y:S01]  /*0200*/  IMAD.MOV.U32 R6, RZ, RZ, RZ ;  /* 0x000000ffff067224 */ /* 0x000fe200078e00ff */
[----:B------:R-:W2:Y:S01]  /*0210*/  LDCU.64 UR12, c[0x0][0x398] ;  /* 0x00007300ff0c77ac */ /* 0x000ea20008000a00 */
[----:B------:R-:W3:Y:S01]  /*0220*/  LDCU.64 UR14, c[0x0][0x3a0] ;  /* 0x00007400ff0e77ac */ /* 0x000ee20008000a00 */
[----:B------:R-:W4:Y:S01]  /*0230*/  LDCU UR11, c[0x0][0x3a8] ;  /* 0x00007500ff0b77ac */ /* 0x000f220008000800 */
[----:B--2---:R-:W-:Y:S02]  /*0240*/  IMAD.U32 R14, RZ, RZ, UR12 ;  /* 0x0000000cff0e7e24 */ /* 0x004fe4000f8e00ff */
[----:B0-----:R-:W-:Y:S01]  /*0250*/  IMAD.WIDE R12, R2, 0x4, RZ ;  /* 0x00000004020c7825 */ /* 0x001fe200078e02ff */
[----:B---3--:R-:W-:-:S03]  /*0260*/  MOV R17, UR15 ;  /* 0x0000000f00117c02 */ /* 0x008fc60008000f00 */
[----:B------:R-:W-:Y:S01]  /*0270*/  IMAD.MOV.U32 R9, RZ, RZ, R13 ;  /* 0x000000ffff097224 */ /* 0x000fe200078e000d */
[----:B-1----:R-:W-:Y:S01]  /*0280*/  IADD3 R10, P0, PT, R12, UR6, RZ ;  /* 0x000000060c0a7c10 */ /* 0x002fe2000ff1e0ff */
[----:B------:R-:W-:Y:S02]  /*0290*/  IMAD.U32 R15, RZ, RZ, UR13 ;  /* 0x0000000dff0f7e24 */ /* 0x000fe4000f8e00ff */
[----:B------:R-:W-:Y:S01]  /*02a0*/  IMAD.U32 R16, RZ, RZ, UR14 ;  /* 0x0000000eff107e24 */ /* 0x000fe2000f8e00ff */
[----:B------:R-:W-:Y:S01]  /*02b0*/  IADD3.X R11, PT, PT, R13, UR7, RZ, P0, !PT ;  /* 0x000000070d0b7c10 */ /* 0x000fe200087fe4ff */
[----:B----4-:R-:W-:Y:S02]  /*02c0*/  IMAD.U32 R18, RZ, RZ, UR11 ;  /* 0x0000000bff127e24 */ /* 0x010fe4000f8e00ff */
[----:B------:R-:W-:-:S07]  /*02d0*/  IMAD.IADD R13, R2, 0x1, R2 ;  /* 0x00000001020d7824 */ /* 0x000fce00078e0202 */
.L_x_4:
[----:B------:R-:W2:Y:S04]  /*02e0*/  LDG.E R3, desc[UR4][R10.64] ;  /* 0x000000040a037981 */ /* 0x000ea8000c1e1900 */
[----:B------:R-:W3:Y:S04]  /*02f0*/  LDG.E R2, desc[UR4][R16.64] ;  /* 0x0000000410027981 */ /* 0x000ee8000c1e1900 */
[----:B------:R-:W4:Y:S01]  /*0300*/  LDG.E R7, desc[UR4][R14.64] ;  /* 0x000000040e077981 */ /* 0x000f22000c1e1900 */
[----:B------:R-:W-:Y:S01]  /*0310*/  VIADD R18, R18, 0x1 ;  /* 0x0000000112127836 */ /* 0x000fe20000000000 */
[----:B------:R-:W-:Y:S04]  /*0320*/  BSSY.RECONVERGENT B1, `(.L_x_2) ;  /* 0x000004a000017945 */ /* 0x000fe80003800200 */
[----:B------:R-:W-:Y:S01]  /*0330*/  ISETP.NE.AND P2, PT, R18, R13, PT ;  /* 0x0000000d1200720c */ /* 0x000fe20003f45270 */
[----:B--2---:R-:W-:Y:S01]  /*0340*/  FADD.FTZ R3, R4, -R3 ;  /* 0x8000000304037221 */ /* 0x004fe20000010000 */
[----:B---3--:R-:W-:-:S03]  /*0350*/  FADD.FTZ R2, R5, -R2 ;  /* 0x8000000205027221 */ /* 0x008fc60000010000 */
[----:B------:R-:W-:-:S04]  /*0360*/  FMUL.FTZ R3, R3, R3 ;  /* 0x0000000303037220 */ /* 0x000fc80000410000 */
[----:B------:R-:W-:-:S04]  /*0370*/  FFMA.FTZ R3, R2, R2, R3 ;  /* 0x0000000202037223 */ /* 0x000fc80000010003 */
[----:B------:R-:W4:Y:S02]  /*0380*/  MUFU.SQRT R22, R3 ;  /* 0x0000000300167308 */ /* 0x000f240000002000 */
[----:B----4-:R-:W-:-:S13]  /*0390*/  FSETP.GT.FTZ.AND P0, PT, R7, R22, PT ;  /* 0x000000160700720b */ /* 0x010fda0003f14000 */
[----:B------:R-:W-:Y:S05]  /*03a0*/  @!P0 BRA `(.L_x_3) ;  /* 0x0000000400048947 */ /* 0x000fea0003800000 */
[----:B------:R-:W-:-:S04]  /*03b0*/  IADD3 R2, P0, PT, R12, UR8, RZ ;  /* 0x000000080c027c10 */ /* 0x000fc8000ff1e0ff */
[----:B------:R-:W-:-:S05]  /*03c0*/  IADD3.X R3, PT, PT, R9, UR9, RZ, P0, !PT ;  /* 0x0000000909037c10 */ /* 0x000fca00087fe4ff */
[----:B------:R-:W2:Y:S01]  /*03d0*/  LDG.E R2, desc[UR4][R2.64] ;  /* 0x0000000402027981 */ /* 0x000ea2000c1e1900 */
[----:B-----5:R-:W-:Y:S02]  /*03e0*/  FSETP.GT.FTZ.AND P0, PT, R21, UR10, PT ;  /* 0x0000000a15007c0b */ /* 0x020fe4000bf14000 */
[----:B--2---:R-:W-:-:S04]  /*03f0*/  FSETP.GEU.FTZ.AND P1, PT, R2, R22, PT ;  /* 0x000000160200720b */ /* 0x004fc80003f3e000 */
[----:B------:R-:W-:-:S13]  /*0400*/  PLOP3.LUT P0, PT, P1, P0, PT, 0xf2, 0x2f ;  /* 0x00000000002f781c */ /* 0x000fda0000f01e72 */
[----:B------:R-:W-:Y:S05]  /*0410*/  @P0 BRA `(.L_x_3) ;  /* 0x0000000000e80947 */ /* 0x000fea0003800000 */
[----:B------:R-:W0:Y:S08]  /*0420*/  F2F.F64.F32 R6, R19 ;  /* 0x0000001300067310 */ /* 0x000e300000201800 */
[----:B------:R-:W1:Y:S01]  /*0430*/  F2F.F64.F32 R2, R20 ;  /* 0x0000001400027310 */ /* 0x000e620000201800 */
[----:B0-----:R-:W-:-:S07]  /*0440*/  DMUL R6, R6, 2.14748364800000000000e+09 ;  /* 0x41e0000006067828 */ /* 0x001fce0000000000 */
[----:B------:R0:W2:Y:S01]  /*0450*/  F2F.F64.F32 R4, R21 ;  /* 0x0000001500047310 */ /* 0x0000a20000201800 */
[----:B-1----:R-:W-:-:S07]  /*0460*/  DMUL R2, R2, 2.14748364800000000000e+09 ;  /* 0x41e0000002027828 */ /* 0x002fce0000000000 */
[----:B------:R-:W1:Y:S01]  /*0470*/  F2F.F32.F64 R22, R6 ;  /* 0x0000000600167310 */ /* 0x000e620000301000 */
[----:B0-----:R-:W-:Y:S01]  /*0480*/  MOV R21, 0x41c64e6d ;  /* 0x41c64e6d00157802 */ /* 0x001fe20000000f00 */
[----:B--2---:R-:W-:-:S06]  /*0490*/  DMUL R4, R4, 2.14748364800000000000e+09 ;  /* 0x41e0000004047828 */ /* 0x004fcc0000000000 */
[----:B------:R-:W0:Y:S01]  /*04a0*/  F2F.F32.F64 R24, R2 ;  /* 0x0000000200187310 */ /* 0x000e220000301000 */
[----:B-1----:R-:W-:-:S07]  /*04b0*/  LOP3.LUT R19, R22, 0x80000000, RZ, 0xc0, !PT ;  /* 0x8000000016137812 */ /* 0x002fce00078ec0ff */
[----:B------:R-:W1:Y:S01]  /*04c0*/  F2F.F32.F64 R26, R4 ;  /* 0x00000004001a7310 */ /* 0x000e620000301000 */
[----:B------:R-:W-:Y:S02]  /*04d0*/  LOP3.LUT R27, R19, 0x3f000000, RZ, 0xfc, !PT ;  /* 0x3f000000131b7812 */ /* 0x000fe400078efcff */
[----:B0-----:R-:W-:-:S05]  /*04e0*/  LOP3.LUT R20, R24, 0x80000000, RZ, 0xc0, !PT ;  /* 0x8000000018147812 */ /* 0x001fca00078ec0ff */
[----:B------:R0:W2:Y:S01]  /*04f0*/  F2F.F32.F64 R23, |R6| ;  /* 0x4000000600177310 */ /* 0x0000a20000301000 */
[----:B------:R-:W-:-:S07]  /*0500*/  FADD.FTZ R27, R22, R27 ;  /* 0x0000001b161b7221 */ /* 0x000fce0000010000 */
[----:B------:R-:W3:Y:S01]  /*0510*/  FRND.FTZ.TRUNC R27, R27 ;  /* 0x0000001b001b7307 */ /* 0x000ee2000021d000 */
[----:B0-----:R-:W-:Y:S02]  /*0520*/  LOP3.LUT R7, R20, 0x3f000000, RZ, 0xfc, !PT ;  /* 0x3f00000014077812 */ /* 0x001fe400078efcff */
[----:B-1----:R-:W-:-:S03]  /*0530*/  LOP3.LUT R6, R26, 0x80000000, RZ, 0xc0, !PT ;  /* 0x800000001a067812 */ /* 0x002fc600078ec0ff */
[----:B------:R-:W-:Y:S02]  /*0540*/  FADD.FTZ R7, R24, R7 ;  /* 0x0000000718077221 */ /* 0x000fe40000010000 */
[----:B------:R0:W1:Y:S01]  /*0550*/  F2F.F32.F64 R25, |R2| ;  /* 0x4000000200197310 */ /* 0x0000620000301000 */
[C---:B--2---:R-:W-:Y:S02]  /*0560*/  FSETP.GEU.FTZ.AND P3, PT, R23.reuse, 0.5, PT ;  /* 0x3f0000001700780b */ /* 0x044fe40003f7e000 */
[----:B------:R-:W-:-:S05]  /*0570*/  FSETP.GT.FTZ.AND P1, PT, R23, 8388608, PT ;  /* 0x4b0000001700780b */ /* 0x000fca0003f34000 */
[----:B------:R2:W4:Y:S01]  /*0580*/  F2F.F32.F64 R19, |R4| ;  /* 0x4000000400137310 */ /* 0x0005220000301000 */
[----:B0-----:R-:W-:Y:S02]  /*0590*/  LOP3.LUT R3, R6, 0x3f000000, RZ, 0xfc, !PT ;  /* 0x3f00000006037812 */ /* 0x001fe400078efcff */
[----:B---3--:R-:W-:-:S03]  /*05a0*/  FSEL R2, R22, R27, P1 ;  /* 0x0000001b16027208 */ /* 0x008fc60000800000 */
[----:B------:R-:W-:Y:S02]  /*05b0*/  FADD.FTZ R3, R26, R3 ;  /* 0x000000031a037221 */ /* 0x000fe40000010000 */
[----:B------:R-:W2:Y:S01]  /*05c0*/  FRND.FTZ.TRUNC R7, R7 ;  /* 0x0000000700077307 */ /* 0x000ea2000021d000 */
[C---:B-1----:R-:W-:Y:S02]  /*05d0*/  FSETP.GEU.FTZ.AND P0, PT, R25.reuse, 0.5, PT ;  /* 0x3f0000001900780b */ /* 0x042fe40003f1e000 */
[----:B------:R-:W-:-:S05]  /*05e0*/  FSETP.GT.FTZ.AND P1, PT, R25, 8388608, PT ;  /* 0x4b0000001900780b */ /* 0x000fca0003f34000 */
[----:B------:R-:W0:Y:S01]  /*05f0*/  FRND.FTZ.TRUNC R3, R3 ;  /* 0x0000000300037307 */ /* 0x000e22000021d000 */
[----:B--2---:R-:W-:-:S07]  /*0600*/  FSEL R5, R24, R7, P1 ;  /* 0x0000000718057208 */ /* 0x004fce0000800000 */
[----:B------:R-:W1:Y:S01]  /*0610*/  @!P3 FRND.FTZ.TRUNC R2, R22 ;  /* 0x000000160002b307 */ /* 0x000e62000021d000 */
[C---:B----4-:R-:W-:Y:S02]  /*0620*/  FSETP.GEU.FTZ.AND P3, PT, R19.reuse, 0.5, PT ;  /* 0x3f0000001300780b */ /* 0x050fe40003f7e000 */
[----:B------:R-:W-:-:S04]  /*0630*/  FSETP.GT.FTZ.AND P1, PT, R19, 8388608, PT ;  /* 0x4b0000001300780b */ /* 0x000fc80003f34000 */
[----:B0-----:R-:W-:Y:S01]  /*0640*/  FSEL R7, R26, R3, P1 ;  /* 0x000000031a077208 */ /* 0x001fe20000800000 */
[----:B------:R-:W0:Y:S08]  /*0650*/  @!P0 FRND.FTZ.TRUNC R5, R24 ;  /* 0x0000001800058307 */ /* 0x000e30000021d000 */
[----:B------:R-:W2:Y:S08]  /*0660*/  @!P3 FRND.FTZ.TRUNC R7, R26 ;  /* 0x0000001a0007b307 */ /* 0x000eb0000021d000 */
[----:B-1----:R-:W1:Y:S08]  /*0670*/  F2F.F64.F32 R2, R2 ;  /* 0x0000000200027310 */ /* 0x002e700000201800 */
[----:B0-----:R-:W0:Y:S08]  /*0680*/  F2F.F64.F32 R4, R5 ;  /* 0x0000000500047310 */ /* 0x001e300000201800 */
[----:B--2---:R-:W-:Y:S08]  /*0690*/  F2F.F64.F32 R6, R7 ;  /* 0x0000000700067310 */ /* 0x004ff00000201800 */
[----:B-1----:R-:W1:Y:S08]  /*06a0*/  F2I.F64.TRUNC R3, R2 ;  /* 0x0000000200037311 */ /* 0x002e70000030d100 */
[----:B0-----:R-:W0:Y:S01]  /*06b0*/  F2I.F64.TRUNC R4, R4 ;  /* 0x0000000400047311 */ /* 0x001e22000030d100 */
[----:B-1----:R-:W-:-:S07]  /*06c0*/  IMAD R19, R3, R21, 0x3039 ;  /* 0x0000303903137424 */ /* 0x002fce00078e0215 */
[----:B------:R-:W1:Y:S01]  /*06d0*/  F2I.F64.TRUNC R6, R6 ;  /* 0x0000000600067311 */ /* 0x000e62000030d100 */
[----:B------:R-:W-:Y:S01]  /*06e0*/  IABS R19, R19 ;  /* 0x0000001300137213 */ /* 0x000fe20000000000 */
[----:B0-----:R-:W-:-:S03]  /*06f0*/  IMAD R20, R4, R21, 0x3039 ;  /* 0x0000303904147424 */ /* 0x001fc600078e0215 */
[----:B------:R-:W-:Y:S02]  /*0700*/  I2FP.F32.S32 R19, R19 ;  /* 0x0000001300137245 */ /* 0x000fe40000201400 */
[----:B------:R-:W-:-:S03]  /*0710*/  IABS R20, R20 ;  /* 0x0000001400147213 */ /* 0x000fc60000000000 */
[----:B------:R-:W-:Y:S01]  /*0720*/  FMUL.FTZ R19, R19, 4.6566128730773925781e-10 ;  /* 0x3000000013137820 */ /* 0x000fe20000410000 */
[----:B-1----:R-:W-:Y:S01]  /*0730*/  IMAD R21, R6, R21, 0x3039 ;  /* 0x0000303906157424 */ /* 0x002fe200078e0215 */
[----:B------:R-:W-:Y:S01]  /*0740*/  I2FP.F32.S32 R20, R20 ;  /* 0x0000001400147245 */ /* 0x000fe20000201400 */
[----:B------:R-:W-:Y:S02]  /*0750*/  IMAD.MOV.U32 R6, RZ, RZ, 0x1 ;  /* 0x00000001ff067424 */ /* 0x000fe400078e00ff */
[----:B------:R-:W-:Y:S01]  /*0760*/  FMUL.FTZ R5, R19, UR16 ;  /* 0x0000001013057c20 */ /* 0x000fe20008410000 */
[----:B------:R-:W-:Y:S01]  /*0770*/  IABS R21, R21 ;  /* 0x0000001500157213 */ /* 0x000fe20000000000 */
[----:B------:R-:W-:-:S03]  /*0780*/  FMUL.FTZ R20, R20, 4.6566128730773925781e-10 ;  /* 0x3000000014147820 */ /* 0x000fc60000410000 */
[----:B------:R-:W-:Y:S01]  /*0790*/  I2FP.F32.S32 R21, R21 ;  /* 0x0000001500157245 */ /* 0x000fe20000201400 */
[----:B------:R-:W-:-:S04]  /*07a0*/  FMUL.FTZ R4, R20, UR16 ;  /* 0x0000001014047c20 */ /* 0x000fc80008410000 */
[----:B------:R-:W-:-:S07]  /*07b0*/  FMUL.FTZ R21, R21, 4.6566128730773925781e-10 ;  /* 0x3000000015157820 */ /* 0x000fce0000410000 */
.L_x_3:
[----:B------:R-:W-:Y:S05]  /*07c0*/  BSYNC.RECONVERGENT B1 ;  /* 0x0000000000017941 */ /* 0x000fea0003800200 */
.L_x_2:
[----:B------:R-:W-:Y:S02]  /*07d0*/  IADD3 R10, P1, PT, R10, 0x4, RZ ;  /* 0x000000040a0a7810 */ /* 0x000fe40007f3e0ff */
[----:B------:R-:W-:Y:S02]  /*07e0*/  IADD3 R16, P3, PT, R16, 0x4, RZ ;  /* 0x0000000410107810 */ /* 0x000fe40007f7e0ff */
[----:B------:R-:W-:Y:S01]  /*07f0*/  IADD3 R12, P0, PT, R12, 0x4, RZ ;  /* 0x000000040c0c7810 */ /* 0x000fe20007f1e0ff */
[----:B------:R-:W-:Y:S01]  /*0800*/  IMAD.X R11, RZ, RZ, R11, P1 ;  /* 0x000000ffff0b7224 */ /* 0x000fe200008e060b */
[----:B------:R-:W-:Y:S01]  /*0810*/  IADD3 R14, P4, PT, R14, 0x4, RZ ;  /* 0x000000040e0e7810 */ /* 0x000fe20007f9e0ff */
[----:B------:R-:W-:Y:S02]  /*0820*/  IMAD.X R17, RZ, RZ, R17, P3 ;  /* 0x000000ffff117224 */ /* 0x000fe400018e0611 */
[----:B------:R-:W-:Y:S01]  /*0830*/  IMAD.X R9, RZ, RZ, R9, P0 ;  /* 0x000000ffff097224 */ /* 0x000fe200000e0609 */
[----:B------:R-:W-:Y:S01]  /*0840*/  IADD3.X R15, PT, PT, RZ, R15, RZ, P4, !PT ;  /* 0x0000000fff0f7210 */ /* 0x000fe200027fe4ff */
[----:B------:R-:W-:Y:S08]  /*0850*/  @P2 BRA `(.L_x_4) ;  /* 0xfffffff800a02947 */ /* 0x000ff0000383ffff */
[----:B------:R-:W-:Y:S05]  /*0860*/  BRA `(.L_x_5) ;  /* 0x0000000000047947 */ /* 0x000fea0003800000 */
.L_x_1:
[----:B------:R-:W-:-:S07]  /*0870*/  IMAD.MOV.U32 R6, RZ, RZ, RZ ;  /* 0x000000ffff067224 */ /* 0x000fce00078e00ff */
.L_x_5:
[----:B------:R-:W-:-:S13]  /*0880*/  ISETP.NE.AND P0, PT, R6, RZ, PT ;  /* 0x000000ff0600720c */ /* 0x000fda0003f05270 */
[----:B------:R-:W-:Y:S05]  /*0890*/  @P0 BRA `(.L_x_6) ;  /* 0xfffffff8004c0947 */ /* 0x000fea000383ffff */
[----:B------:R-:W-:Y:S05]  /*08a0*/  BSYNC.RECONVERGENT B0 ;  /* 0x0000000000007941 */ /* 0x000fea0003800200 */
.L_x_0:
[----:B------:R-:W0:Y:S02]  /*08b0*/  LDC.64 R6, c[0x0][0x380] ;  /* 0x0000e000ff067b82 */ /* 0x000e240000000a00 */
[----:B0-----:R-:W-:-:S04]  /*08c0*/  IMAD.WIDE R2, R0, 0x4, R6 ;  /* 0x0000000400027825 */ /* 0x001fc800078e0206 */
[----:B------:R-:W-:Y:S01]  /*08d0*/  IMAD.WIDE R8, R8, 0x4, R6 ;  /* 0x0000000408087825 */ /* 0x000fe200078e0206 */
[----:B------:R-:W-:Y:S04]  /*08e0*/  STG.E desc[UR4][R2.64], R5 ;  /* 0x0000000502007986 */ /* 0x000fe8000c101904 */
[----:B------:R-:W-:Y:S01]  /*08f0*/  STG.E desc[UR4][R8.64], R4 ;  /* 0x0000000408007986 */ /* 0x000fe2000c101904 */
[----:B------:R-:W-:Y:S05]  /*0900*/  EXIT ;  /* 0x000000000000794d */ /* 0x000fea0003800000 */
.L_x_7:
[----:B------:R-:W-:-:S00]  /*0910*/  BRA `(.L_x_7) ;  /* 0xfffffffc00fc7947 */ /* 0x000fc0000383ffff */
[----:B------:R-:W-:-:S00]  /*0920*/  NOP ;  /* 0x0000000000007918 */ /* 0x000fc00000000000 */
        /* <DEDUP_REMOVED lines=13> */
.L_x_8:


//--------------------- .nv.shared.reserved.0     --------------------------
	.section	.nv.shared.reserved.0,"aw",@nobits
	.weak		__nv_reservedSMEM_offset_0_alias
	.size		__nv_reservedSMEM_offset_0_alias, 0, 64
	.other		__nv_reservedSMEM_offset_0_alias,@"STO_CUDA_RESERVED_SHARED STV_DEFAULT"
__nv_reservedSMEM_offset_0_alias:
	.zero		0
	.zero		64


//--------------------- .nv.constant0._Z6mcSeedPfS_S_S_S_iffi --------------------------
	.section	.nv.constant0._Z6mcSeedPfS_S_S_S_iffi,"a",@progbits
	.sectionflags	@""
	.align	4
.nv.constant0._Z6mcSeedPfS_S_S_S_iffi:
	.zero		952


//--------------------- SYMBOLS --------------------------

	.type		.nv.reservedSmem.offset0,@object
	.size		.nv.reservedSmem.offset0,0x4
